	.headerflags	@"EF_CUDA_TEXMODE_UNIFIED EF_CUDA_64BIT_ADDRESS EF_CUDA_ACCELERATORS EF_CUDA_SM90 EF_CUDA_VIRTUAL_SM(EF_CUDA_SM90)"
	.elftype	@"ET_EXEC"


//--------------------- .nv.info                  --------------------------
	.section	.nv.info,"",@"SHT_CUDA_INFO"
	.align	4


	//----- nvinfo : EIATTR_REGCOUNT
	.align		4
        /*0000*/ 	.byte	0x04, 0x2f
        /*0002*/ 	.short	(.L_3 - .L_2)
	.align		4
.L_2:
        /*0004*/ 	.word	index@(triton_poi_fused__native_batch_norm_legit_no_training_convolution_relu_threshold_backward_1)
        /*0008*/ 	.word	0x00000014


	//----- nvinfo : EIATTR_MIN_STACK_SIZE
	.align		4
.L_3:
        /*000c*/ 	.byte	0x04, 0x12
        /*000e*/ 	.short	(.L_5 - .L_4)
	.align		4
.L_4:
        /*0010*/ 	.word	index@(triton_poi_fused__native_batch_norm_legit_no_training_convolution_relu_threshold_backward_1)
        /*0014*/ 	.word	0x00000000


	//----- nvinfo : EIATTR_FRAME_SIZE
	.align		4
.L_5:
        /*0018*/ 	.byte	0x04, 0x11
        /*001a*/ 	.short	(.L_7 - .L_6)
	.align		4
.L_6:
        /*001c*/ 	.word	index@(triton_poi_fused__native_batch_norm_legit_no_training_convolution_relu_threshold_backward_1)
        /*0020*/ 	.word	0x00000000


	//----- nvinfo : EIATTR_MIN_STACK_SIZE
	.align		4
.L_7:
        /*0024*/ 	.byte	0x04, 0x12
        /*0026*/ 	.short	(.L_9 - .L_8)
	.align		4
.L_8:
        /*0028*/ 	.word	index@(triton_poi_fused__native_batch_norm_legit_no_training_convolution_relu_threshold_backward_1)
        /*002c*/ 	.word	0x00000000
.L_9:


//--------------------- .nv.info.triton_poi_fused__native_batch_norm_legit_no_training_convolution_relu_threshold_backward_1 --------------------------
	.section	.nv.info.triton_poi_fused__native_batch_norm_legit_no_training_convolution_relu_threshold_backward_1,"",@"SHT_CUDA_INFO"
	.sectionflags	@""
	.align	4


	//----- nvinfo : EIATTR_CUDA_API_VERSION
	.align		4
        /*0000*/ 	.byte	0x04, 0x37
        /*0002*/ 	.short	(.L_11 - .L_10)
.L_10:
        /*0004*/ 	.word	0x0000007c


	//----- nvinfo : EIATTR_KPARAM_INFO
	.align		4
.L_11:
        /*0008*/ 	.byte	0x04, 0x17
        /*000a*/ 	.short	(.L_13 - .L_12)
.L_12:
        /*000c*/ 	.word	0x00000000
        /*0010*/ 	.short	0x0008
        /*0012*/ 	.short	0x0040
        /*0014*/ 	.byte	0x00, 0xf0, 0x11, 0x00


	//----- nvinfo : EIATTR_KPARAM_INFO
	.align		4
.L_13:
        /*0018*/ 	.byte	0x04, 0x17
        /*001a*/ 	.short	(.L_15 - .L_14)
.L_14:
        /*001c*/ 	.word	0x00000000
        /*0020*/ 	.short	0x0007
        /*0022*/ 	.short	0x0038
        /*0024*/ 	.byte	0x00, 0xf4, 0x21, 0x00


	//----- nvinfo : EIATTR_KPARAM_INFO
	.align		4
.L_15:
        /*0028*/ 	.byte	0x04, 0x17
        /*002a*/ 	.short	(.L_17 - .L_16)
.L_16:
        /*002c*/ 	.word	0x00000000
        /*0030*/ 	.short	0x0006
        /*0032*/ 	.short	0x0030
        /*0034*/ 	.byte	0x00, 0xf4, 0x21, 0x00


	//----- nvinfo : EIATTR_KPARAM_INFO
	.align		4
.L_17:
        /*0038*/ 	.byte	0x04, 0x17
        /*003a*/ 	.short	(.L_19 - .L_18)
.L_18:
        /*003c*/ 	.word	0x00000000
        /*0040*/ 	.short	0x0005
        /*0042*/ 	.short	0x0028
        /*0044*/ 	.byte	0x00, 0xf4, 0x21, 0x00


	//----- nvinfo : EIATTR_KPARAM_INFO
	.align		4
.L_19:
        /*0048*/ 	.byte	0x04, 0x17
        /*004a*/ 	.short	(.L_21 - .L_20)
.L_20:
        /*004c*/ 	.word	0x00000000
        /*0050*/ 	.short	0x0004
        /*0052*/ 	.short	0x0020
        /*0054*/ 	.byte	0x00, 0xf4, 0x21, 0x00


	//----- nvinfo : EIATTR_KPARAM_INFO
	.align		4
.L_21:
        /*0058*/ 	.byte	0x04, 0x17
        /*005a*/ 	.short	(.L_23 - .L_22)
.L_22:
        /*005c*/ 	.word	0x00000000
        /*0060*/ 	.short	0x0003
        /*0062*/ 	.short	0x0018
        /*0064*/ 	.byte	0x00, 0xf4, 0x21, 0x00


	//----- nvinfo : EIATTR_KPARAM_INFO
	.align		4
.L_23:
        /*0068*/ 	.byte	0x04, 0x17
        /*006a*/ 	.short	(.L_25 - .L_24)
.L_24:
        /*006c*/ 	.word	0x00000000
        /*0070*/ 	.short	0x0002
        /*0072*/ 	.short	0x0010
        /*0074*/ 	.byte	0x00, 0xf4, 0x21, 0x00


	//----- nvinfo : EIATTR_KPARAM_INFO
	.align		4
.L_25:
        /*0078*/ 	.byte	0x04, 0x17
        /*007a*/ 	.short	(.L_27 - .L_26)
.L_26:
        /*007c*/ 	.word	0x00000000
        /*0080*/ 	.short	0x0001
        /*0082*/ 	.short	0x0008
        /*0084*/ 	.byte	0x00, 0xf4, 0x21, 0x00


	//----- nvinfo : EIATTR_KPARAM_INFO
	.align		4
.L_27:
        /*0088*/ 	.byte	0x04, 0x17
        /*008a*/ 	.short	(.L_29 - .L_28)
.L_28:
        /*008c*/ 	.word	0x00000000
        /*0090*/ 	.short	0x0000
        /*0092*/ 	.short	0x0000
        /*0094*/ 	.byte	0x00, 0xf4, 0x21, 0x00


	//----- nvinfo : EIATTR_SPARSE_MMA_MASK
	.align		4
.L_29:
        /*0098*/ 	.byte	0x03, 0x50
        /*009a*/ 	.short	0x0000


	//----- nvinfo : EIATTR_MAXREG_COUNT
	.align		4
        /*009c*/ 	.byte	0x03, 0x1b
        /*009e*/ 	.short	0x00ff


	//----- nvinfo : EIATTR_EXIT_INSTR_OFFSETS
	.align		4
        /*00a0*/ 	.byte	0x04, 0x1c
        /*00a2*/ 	.short	(.L_31 - .L_30)


	//   ....[0]....
.L_30:
        /*00a4*/ 	.word	0x00000440


	//----- nvinfo : EIATTR_REQNTID
	.align		4
.L_31:
        /*00a8*/ 	.byte	0x04, 0x10
        /*00aa*/ 	.short	(.L_33 - .L_32)
.L_32:
        /*00ac*/ 	.word	0x00000080
        /*00b0*/ 	.word	0x00000001
        /*00b4*/ 	.word	0x00000001


	//----- nvinfo : EIATTR_CBANK_PARAM_SIZE
	.align		4
.L_33:
        /*00b8*/ 	.byte	0x03, 0x19
        /*00ba*/ 	.short	0x0044


	//----- nvinfo : EIATTR_PARAM_CBANK
	.align		4
        /*00bc*/ 	.byte	0x04, 0x0a
        /*00be*/ 	.short	(.L_35 - .L_34)
	.align		4
.L_34:
        /*00c0*/ 	.word	index@(.nv.constant0.triton_poi_fused__native_batch_norm_legit_no_training_convolution_relu_threshold_backward_1)
        /*00c4*/ 	.short	0x0210
        /*00c6*/ 	.short	0x0044


	//----- nvinfo : EIATTR_SW_WAR
	.align		4
.L_35:
        /*00c8*/ 	.byte	0x04, 0x36
        /*00ca*/ 	.short	(.L_37 - .L_36)
.L_36:
        /*00cc*/ 	.word	0x00000008
.L_37:


//--------------------- .nv.callgraph             --------------------------
	.section	.nv.callgraph,"",@"SHT_CUDA_CALLGRAPH"
	.align	4
	.sectionentsize	8
	.align		4
        /*0000*/ 	.word	0x00000000
	.align		4
        /*0004*/ 	.word	0xffffffff
	.align		4
        /*0008*/ 	.word	0x00000000
	.align		4
        /*000c*/ 	.word	0xfffffffe
	.align		4
        /*0010*/ 	.word	0x00000000
	.align		4
        /*0014*/ 	.word	0xfffffffd
	.align		4
        /*0018*/ 	.word	0x00000000
	.align		4
        /*001c*/ 	.word	0xfffffffc


//--------------------- .nv.constant4             --------------------------
	.section	.nv.constant4,"a",@progbits
	.align	8
	.align		8
.nv.constant4:
        /*0000*/ 	.dword	_$_str
	.align		8
        /*0008*/ 	.dword	_$_str_$_2


//--------------------- .text.triton_poi_fused__native_batch_norm_legit_no_training_convolution_relu_threshold_backward_1 --------------------------
	.section	.text.triton_poi_fused__native_batch_norm_legit_no_training_convolution_relu_threshold_backward_1,"ax",@progbits
	.align	128
        .global         triton_poi_fused__native_batch_norm_legit_no_training_convolution_relu_threshold_backward_1
        .type           triton_poi_fused__native_batch_norm_legit_no_training_convolution_relu_threshold_backward_1,@function
        .size           triton_poi_fused__native_batch_norm_legit_no_training_convolution_relu_threshold_backward_1,(.L_x_1 - triton_poi_fused__native_batch_norm_legit_no_training_convolution_relu_threshold_backward_1)
        .other          triton_poi_fused__native_batch_norm_legit_no_training_convolution_relu_threshold_backward_1,@"STO_CUDA_ENTRY STV_DEFAULT"
triton_poi_fused__native_batch_norm_legit_no_training_convolution_relu_threshold_backward_1:
.text.triton_poi_fused__native_batch_norm_legit_no_training_convolution_relu_threshold_backward_1:
[----:B------:R-:W-:Y:S01]  /*0000*/  LDC R1, c[0x0][0x28] ;  /* 0x00000a00ff017b82 */ /* 0x000fe20000000800 */
[----:B------:R-:W1:Y:S07]  /*0010*/  S2R R0, SR_TID.X ;  /* 0x0000000000007919 */ /* 0x000e6e0000002100 */
[----:B------:R-:W2:Y:S01]  /*0020*/  LDC.64 R12, c[0x0][0x228] ;  /* 0x00008a00ff0c7b82 */ /* 0x000ea20000000a00 */
[----:B------:R-:W-:Y:S01]  /*0030*/  ULDC.64 UR4, c[0x0][0x208] ;  /* 0x0000820000047ab9 */ /* 0x000fe20000000a00 */
[----:B------:R-:W-:Y:S01]  /*0040*/  ULDC.64 UR6, c[0x0][0x248] ;  /* 0x0000920000067ab9 */ /* 0x000fe20000000a00 */
[----:B------:R-:W3:Y:S05]  /*0050*/  S2R R5, SR_CTAID.X ;  /* 0x0000000000057919 */ /* 0x000eea0000002500 */
[----:B------:R-:W4:Y:S08]  /*0060*/  LDC.64 R8, c[0x0][0x218] ;  /* 0x00008600ff087b82 */ /* 0x000f300000000a00 */
[----:B------:R-:W5:Y:S08]  /*0070*/  LDC.64 R10, c[0x0][0x220] ;  /* 0x00008800ff0a7b82 */ /* 0x000f700000000a00 */
[----:B------:R-:W4:Y:S01]  /*0080*/  LDC.64 R14, c[0x0][0x230] ;  /* 0x00008c00ff0e7b82 */ /* 0x000f220000000a00 */
[----:B-1----:R-:W-:-:S02]  /*0090*/  SHF.L.U32 R0, R0, 0x1, RZ ;  /* 0x0000000100007819 */ /* 0x002fc400000006ff */
[----:B---3--:R-:W-:Y:S02]  /*00a0*/  SHF.R.S32.HI R3, RZ, 0x17, R5 ;  /* 0x00000017ff037819 */ /* 0x008fe40000011405 */
[----:B------:R-:W-:Y:S02]  /*00b0*/  LOP3.LUT R0, R0, 0xfe, RZ, 0xc0, !PT ;  /* 0x000000fe00007812 */ /* 0x000fe400078ec0ff */
[----:B------:R-:W-:Y:S02]  /*00c0*/  SGXT R3, R3, 0x1 ;  /* 0x000000010303781a */ /* 0x000fe40000000200 */
[----:B------:R-:W-:Y:S02]  /*00d0*/  LEA R0, R5, R0, 0x8 ;  /* 0x0000000005007211 */ /* 0x000fe400078e40ff */
[----:B------:R-:W1:Y:S02]  /*00e0*/  LDC.64 R4, c[0x0][0x238] ;  /* 0x00008e00ff047b82 */ /* 0x000e640000000a00 */
[----:B------:R-:W-:-:S04]  /*00f0*/  LEA.HI R3, R3, R0, RZ, 0x9 ;  /* 0x0000000003037211 */ /* 0x000fc800078f48ff */
[----:B------:R-:W-:-:S04]  /*0100*/  SHF.R.S32.HI R3, RZ, 0x9, R3 ;  /* 0x00000009ff037819 */ /* 0x000fc80000011403 */
[----:B------:R-:W-:-:S04]  /*0110*/  LEA.HI R2, R3, R3, RZ, 0x2 ;  /* 0x0000000303027211 */ /* 0x000fc800078f10ff */
[----:B------:R-:W-:-:S05]  /*0120*/  LOP3.LUT R2, R2, 0xfffffffc, RZ, 0xc0, !PT ;  /* 0xfffffffc02027812 */ /* 0x000fca00078ec0ff */
[----:B------:R-:W-:Y:S02]  /*0130*/  IMAD.IADD R17, R3, 0x1, -R2 ;  /* 0x0000000103117824 */ /* 0x000fe400078e0a02 */
[----:B------:R-:W3:Y:S02]  /*0140*/  LDC.64 R2, c[0x0][0x210] ;  /* 0x00008400ff027b82 */ /* 0x000ee40000000a00 */
[----:B--2---:R-:W-:-:S05]  /*0150*/  IMAD.WIDE R12, R17, 0x4, R12 ;  /* 0x00000004110c7825 */ /* 0x004fca00078e020c */
[----:B------:R2:W2:Y:S01]  /*0160*/  LDG.E.EL R16, desc[UR4][R12.64] ;  /* 0x000000040c107981 */ /* 0x0004a2000c2e1900 */
[----:B----4-:R-:W-:-:S04]  /*0170*/  IMAD.WIDE R8, R17, 0x4, R8 ;  /* 0x0000000411087825 */ /* 0x010fc800078e0208 */
[----:B-----5:R-:W-:Y:S02]  /*0180*/  IMAD.WIDE R10, R17, 0x4, R10 ;  /* 0x00000004110a7825 */ /* 0x020fe400078e020a */
[----:B------:R4:W5:Y:S04]  /*0190*/  LDG.E.EL R8, desc[UR4][R8.64] ;  /* 0x0000000408087981 */ /* 0x000968000c2e1900 */
[----:B------:R-:W5:Y:S01]  /*01a0*/  LDG.E.EL R10, desc[UR4][R10.64] ;  /* 0x000000040a0a7981 */ /* 0x000f62000c2e1900 */
[----:B---3--:R-:W-:-:S05]  /*01b0*/  IMAD.WIDE R2, R0, 0x4, R2 ;  /* 0x0000000400027825 */ /* 0x008fca00078e0202 */
[----:B------:R-:W5:Y:S01]  /*01c0*/  LDG.E.64 R6, desc[UR4][R2.64] ;  /* 0x0000000402067981 */ /* 0x000f62000c1e1b00 */
[----:B0-2---:R-:W-:-:S04]  /*01d0*/  IMAD.WIDE R12, R17, 0x4, R14 ;  /* 0x00000004110c7825 */ /* 0x005fc800078e020e */
[----:B-1----:R-:W-:Y:S02]  /*01e0*/  IMAD.WIDE R4, R17, 0x4, R4 ;  /* 0x0000000411047825 */ /* 0x002fe400078e0204 */
[----:B------:R-:W2:Y:S04]  /*01f0*/  LDG.E.EL R12, desc[UR4][R12.64] ;  /* 0x000000040c0c7981 */ /* 0x000ea8000c2e1900 */
[----:B------:R0:W2:Y:S01]  /*0200*/  LDG.E.EL R15, desc[UR4][R4.64] ;  /* 0x00000004040f7981 */ /* 0x0000a2000c2e1900 */
[----:B----4-:R-:W-:Y:S01]  /*0210*/  HFMA2.MMA R9, -RZ, RZ, 1.625, 0 ;  /* 0x3e800000ff097435 */ /* 0x010fe200000001ff */
[----:B------:R-:W-:-:S04]  /*0220*/  FADD R16, R16, 9.9999997473787516356e-06 ;  /* 0x3727c5ac10107421 */ /* 0x000fc80000000000 */
[----:B------:R-:W1:Y:S02]  /*0230*/  MUFU.SQRT R14, R16 ;  /* 0x00000010000e7308 */ /* 0x000e640000002000 */
[C---:B-1----:R-:W-:Y:S02]  /*0240*/  FSETP.GT.AND P0, PT, R14.reuse, 8.50705917302346158658e+37, PT ;  /* 0x7e8000000e00780b */ /* 0x042fe40003f04000 */
[----:B------:R-:W-:-:S11]  /*0250*/  FSETP.GEU.AND P1, PT, R14, 1.175494350822287508e-38, PT ;  /* 0x008000000e00780b */ /* 0x000fd60003f2e000 */
[----:B------:R-:W-:-:S04]  /*0260*/  @P0 FMUL R14, R14, 0.25 ;  /* 0x3e8000000e0e0820 */ /* 0x000fc80000400000 */
[----:B------:R-:W-:-:S06]  /*0270*/  @!P1 FMUL R14, R14, 16777216 ;  /* 0x4b8000000e0e9820 */ /* 0x000fcc0000400000 */
[----:B------:R-:W1:Y:S01]  /*0280*/  MUFU.RCP R14, R14 ;  /* 0x0000000e000e7308 */ /* 0x000e620000001000 */
[----:B------:R-:W-:Y:S01]  /*0290*/  FSEL R9, R9, 1, P0 ;  /* 0x3f80000009097808 */ /* 0x000fe20000000000 */
[--C-:B-----5:R-:W-:Y:S01]  /*02a0*/  FADD R7, R7, R8.reuse ;  /* 0x0000000807077221 */ /* 0x120fe20000000000 */
[----:B------:R-:W-:-:S03]  /*02b0*/  FADD R6, R6, R8 ;  /* 0x0000000806067221 */ /* 0x000fc60000000000 */
[----:B------:R-:W-:Y:S01]  /*02c0*/  @!P1 FMUL R9, R9, 16777216 ;  /* 0x4b80000009099820 */ /* 0x000fe20000400000 */
[C---:B0-----:R-:W-:Y:S01]  /*02d0*/  FADD R4, -R10.reuse, R7 ;  /* 0x000000070a047221 */ /* 0x041fe20000000100 */
[----:B------:R-:W-:Y:S02]  /*02e0*/  FADD R10, -R10, R6 ;  /* 0x000000060a0a7221 */ /* 0x000fe40000000100 */
[----:B-1----:R-:W-:-:S04]  /*02f0*/  FMUL R9, R14, R9 ;  /* 0x000000090e097220 */ /* 0x002fc80000400000 */
[C---:B------:R-:W-:Y:S01]  /*0300*/  FMUL R8, R9.reuse, R4 ;  /* 0x0000000409087220 */ /* 0x040fe20000400000 */
[----:B------:R-:W-:Y:S01]  /*0310*/  FMUL R10, R9, R10 ;  /* 0x0000000a090a7220 */ /* 0x000fe20000400000 */
[----:B------:R-:W0:Y:S02]  /*0320*/  LDC.64 R4, c[0x0][0x240] ;  /* 0x00009000ff047b82 */ /* 0x000e240000000a00 */
[C-C-:B--2---:R-:W-:Y:S01]  /*0330*/  FFMA R8, R12.reuse, R8, R15.reuse ;  /* 0x000000080c087223 */ /* 0x144fe2000000000f */
[----:B------:R-:W-:-:S04]  /*0340*/  FFMA R10, R12, R10, R15 ;  /* 0x0000000a0c0a7223 */ /* 0x000fc8000000000f */
[----:B------:R-:W-:Y:S02]  /*0350*/  FSETP.GEU.AND P0, PT, R8, RZ, PT ;  /* 0x000000ff0800720b */ /* 0x000fe40003f0e000 */
[----:B------:R-:W-:Y:S02]  /*0360*/  FSETP.GEU.AND P1, PT, R10, RZ, PT ;  /* 0x000000ff0a00720b */ /* 0x000fe40003f2e000 */
[----:B------:R-:W-:Y:S02]  /*0370*/  FSEL R11, R8, RZ, P0 ;  /* 0x000000ff080b7208 */ /* 0x000fe40000000000 */
[----:B------:R-:W-:Y:S02]  /*0380*/  FSEL R10, R10, RZ, P1 ;  /* 0x000000ff0a0a7208 */ /* 0x000fe40000800000 */
[----:B------:R-:W-:Y:S02]  /*0390*/  FSETP.GTU.AND P0, PT, R11, RZ, PT ;  /* 0x000000ff0b00720b */ /* 0x000fe40003f0c000 */
[----:B------:R-:W-:-:S02]  /*03a0*/  FSETP.GTU.AND P1, PT, R10, RZ, PT ;  /* 0x000000ff0a00720b */ /* 0x000fc40003f2c000 */
[----:B------:R-:W-:Y:S02]  /*03b0*/  SEL R13, RZ, 0x100, P0 ;  /* 0x00000100ff0d7807 */ /* 0x000fe40000000000 */
[----:B------:R-:W-:Y:S02]  /*03c0*/  SEL R12, RZ, 0x1, P1 ;  /* 0x00000001ff0c7807 */ /* 0x000fe40000800000 */
[----:B------:R-:W-:Y:S01]  /*03d0*/  IADD3 R8, P2, R0, UR6, RZ ;  /* 0x0000000600087c10 */ /* 0x000fe2000ff5e0ff */
[----:B0-----:R-:W-:-:S03]  /*03e0*/  IMAD.WIDE R4, R0, 0x4, R4 ;  /* 0x0000000400047825 */ /* 0x001fc600078e0204 */
[----:B------:R-:W-:Y:S01]  /*03f0*/  LEA.HI.X.SX32 R9, R0, UR7, 0x1, P2 ;  /* 0x0000000700097c11 */ /* 0x000fe200090f0eff */
[----:B------:R-:W-:Y:S01]  /*0400*/  IMAD.IADD R13, R12, 0x1, R13 ;  /* 0x000000010c0d7824 */ /* 0x000fe200078e020d */
[----:B------:R-:W-:Y:S04]  /*0410*/  STG.E.64 desc[UR4][R2.64], R6 ;  /* 0x0000000602007986 */ /* 0x000fe8000c101b04 */
[----:B------:R-:W-:Y:S04]  /*0420*/  STG.E.64 desc[UR4][R4.64], R10 ;  /* 0x0000000a04007986 */ /* 0x000fe8000c101b04 */
[----:B------:R-:W-:Y:S01]  /*0430*/  STG.E.U16 desc[UR4][R8.64], R13 ;  /* 0x0000000d08007986 */ /* 0x000fe2000c101504 */
[----:B------:R-:W-:Y:S05]  /*0440*/  EXIT ;  /* 0x000000000000794d */ /* 0x000fea0003800000 */
.L_x_0:
[----:B------:R-:W-:-:S00]  /*0450*/  BRA `(.L_x_0) ;  /* 0xfffffffc00fc7947 */ /* 0x000fc0000383ffff */
[----:B------:R-:W-:-:S00]  /*0460*/  NOP ;  /* 0x0000000000007918 */ /* 0x000fc00000000000 */
        /* <DEDUP_REMOVED lines=9> */
.L_x_1:


//--------------------- .nv.global.init           --------------------------
	.section	.nv.global.init,"aw",@progbits
.nv.global.init:
	.type		_$_str,@object
	.size		_$_str,(_$_str_$_2 - _$_str)
_$_str:
        /*0000*/ 	.byte	0x5f, 0x5f, 0x43, 0x55, 0x44, 0x41, 0x5f, 0x46, 0x54, 0x5a, 0x00
	.type		_$_str_$_2,@object
	.size		_$_str_$_2,(.L_1 - _$_str_$_2)
_$_str_$_2:
        /*000b*/ 	.byte	0x5f, 0x5f, 0x43, 0x55, 0x44, 0x41, 0x5f, 0x50, 0x52, 0x45, 0x43, 0x5f, 0x53, 0x51, 0x52, 0x54
        /*001b*/ 	.byte	0x00
.L_1:


//--------------------- .nv.constant0.triton_poi_fused__native_batch_norm_legit_no_training_convolution_relu_threshold_backward_1 --------------------------
	.section	.nv.constant0.triton_poi_fused__native_batch_norm_legit_no_training_convolution_relu_threshold_backward_1,"a",@progbits
	.sectionflags	@""
	.align	4
.nv.constant0.triton_poi_fused__native_batch_norm_legit_no_training_convolution_relu_threshold_backward_1:
	.zero		596
